//
// Generated by NVIDIA NVVM Compiler
//
// Compiler Build ID: CL-36424714
// Cuda compilation tools, release 13.0, V13.0.88
// Based on NVVM 20.0.0
//

.version 9.0
.target sm_100
.address_size 64

	// .globl	_Z8GPU_FindP8positionPii
.global .align 4 .u32 blocksize = 128;
// _ZZ8GPU_FindP8positionPiiE12sharedpoints has been demoted

.visible .entry _Z8GPU_FindP8positionPii(
	.param .u64 .ptr .align 1 _Z8GPU_FindP8positionPii_param_0,
	.param .u64 .ptr .align 1 _Z8GPU_FindP8positionPii_param_1,
	.param .u32 _Z8GPU_FindP8positionPii_param_2
)
{
	.reg .pred 	%p<45>;
	.reg .b32 	%r<150>;
	.reg .b64 	%rd<11>;
	// demoted variable
	.shared .align 4 .b8 _ZZ8GPU_FindP8positionPiiE12sharedpoints[1536];
	ld.param.u64 	%rd3, [_Z8GPU_FindP8positionPii_param_0];
	ld.param.u64 	%rd2, [_Z8GPU_FindP8positionPii_param_1];
	ld.param.u32 	%r34, [_Z8GPU_FindP8positionPii_param_2];
	cvta.to.global.u64 	%rd1, %rd3;
	mov.u32 	%r1, %tid.x;
	mov.u32 	%r35, %ctaid.x;
	shl.b32 	%r2, %r35, 7;
	add.s32 	%r3, %r2, %r1;
	setp.ge.s32 	%p1, %r3, %r34;
	@%p1 bra 	$L__BB0_8;
	mul.wide.s32 	%rd4, %r3, 12;
	add.s64 	%rd5, %rd1, %rd4;
	ld.global.u32 	%r4, [%rd5];
	ld.global.u32 	%r5, [%rd5+4];
	ld.global.u32 	%r6, [%rd5+8];
	mov.u32 	%r7, %nctaid.x;
	mov.u32 	%r39, _ZZ8GPU_FindP8positionPiiE12sharedpoints;
	mad.lo.s32 	%r8, %r1, 12, %r39;
	add.s32 	%r9, %r3, -3;
	add.s32 	%r40, %r1, %r2;
	sub.s32 	%r10, 4, %r40;
	mov.b32 	%r149, 4194304;
	mov.b32 	%r148, -1;
	mov.b32 	%r140, 0;
$L__BB0_2:
	shl.b32 	%r14, %r140, 7;
	add.s32 	%r15, %r14, %r1;
	setp.ge.s32 	%p2, %r15, %r34;
	@%p2 bra 	$L__BB0_4;
	mul.wide.s32 	%rd6, %r15, 12;
	add.s64 	%rd7, %rd1, %rd6;
	ld.global.u32 	%r41, [%rd7];
	st.shared.u32 	[%r8], %r41;
	ld.global.u32 	%r42, [%rd7+4];
	st.shared.u32 	[%r8+4], %r42;
	ld.global.u32 	%r43, [%rd7+8];
	st.shared.u32 	[%r8+8], %r43;
$L__BB0_4:
	bar.sync 	0;
	add.s32 	%r145, %r14, 3;
	sub.s32 	%r144, %r9, %r14;
	add.s32 	%r143, %r10, %r14;
	mov.b32 	%r146, 7;
	mov.u32 	%r147, %r39;
$L__BB0_5:
	ld.shared.u32 	%r46, [%r147];
	sub.s32 	%r47, %r4, %r46;
	mul.lo.s32 	%r48, %r47, %r47;
	ld.shared.u32 	%r49, [%r147+4];
	sub.s32 	%r50, %r5, %r49;
	mad.lo.s32 	%r51, %r50, %r50, %r48;
	ld.shared.u32 	%r52, [%r147+8];
	sub.s32 	%r53, %r6, %r52;
	mad.lo.s32 	%r54, %r53, %r53, %r51;
	add.s32 	%r55, %r145, -3;
	setp.lt.s32 	%p3, %r54, %r149;
	setp.lt.s32 	%p4, %r55, %r34;
	setp.ne.s32 	%p5, %r144, -3;
	and.pred  	%p6, %p4, %p3;
	and.pred  	%p7, %p6, %p5;
	selp.b32 	%r56, %r54, %r149, %p7;
	selp.b32 	%r57, %r55, %r148, %p7;
	ld.shared.u32 	%r58, [%r147+12];
	sub.s32 	%r59, %r4, %r58;
	mul.lo.s32 	%r60, %r59, %r59;
	ld.shared.u32 	%r61, [%r147+16];
	sub.s32 	%r62, %r5, %r61;
	mad.lo.s32 	%r63, %r62, %r62, %r60;
	ld.shared.u32 	%r64, [%r147+20];
	sub.s32 	%r65, %r6, %r64;
	mad.lo.s32 	%r66, %r65, %r65, %r63;
	add.s32 	%r67, %r145, -2;
	setp.lt.s32 	%p8, %r66, %r56;
	setp.lt.s32 	%p9, %r67, %r34;
	setp.ne.s32 	%p10, %r144, -2;
	and.pred  	%p11, %p9, %p8;
	and.pred  	%p12, %p11, %p10;
	selp.b32 	%r68, %r66, %r56, %p12;
	selp.b32 	%r69, %r67, %r57, %p12;
	ld.shared.u32 	%r70, [%r147+24];
	sub.s32 	%r71, %r4, %r70;
	mul.lo.s32 	%r72, %r71, %r71;
	ld.shared.u32 	%r73, [%r147+28];
	sub.s32 	%r74, %r5, %r73;
	mad.lo.s32 	%r75, %r74, %r74, %r72;
	ld.shared.u32 	%r76, [%r147+32];
	sub.s32 	%r77, %r6, %r76;
	mad.lo.s32 	%r78, %r77, %r77, %r75;
	add.s32 	%r79, %r145, -1;
	setp.lt.s32 	%p13, %r78, %r68;
	setp.lt.s32 	%p14, %r79, %r34;
	setp.ne.s32 	%p15, %r144, -1;
	and.pred  	%p16, %p14, %p13;
	and.pred  	%p17, %p16, %p15;
	selp.b32 	%r80, %r78, %r68, %p17;
	selp.b32 	%r81, %r79, %r69, %p17;
	ld.shared.u32 	%r82, [%r147+36];
	sub.s32 	%r83, %r4, %r82;
	mul.lo.s32 	%r84, %r83, %r83;
	ld.shared.u32 	%r85, [%r147+40];
	sub.s32 	%r86, %r5, %r85;
	mad.lo.s32 	%r87, %r86, %r86, %r84;
	ld.shared.u32 	%r88, [%r147+44];
	sub.s32 	%r89, %r6, %r88;
	mad.lo.s32 	%r90, %r89, %r89, %r87;
	add.s32 	%r91, %r145, 4;
	setp.lt.s32 	%p18, %r90, %r80;
	setp.lt.s32 	%p19, %r145, %r34;
	setp.ne.s32 	%p20, %r143, 1;
	and.pred  	%p21, %p19, %p18;
	and.pred  	%p22, %p21, %p20;
	selp.b32 	%r92, %r90, %r80, %p22;
	selp.b32 	%r93, %r145, %r81, %p22;
	ld.shared.u32 	%r94, [%r147+48];
	sub.s32 	%r95, %r4, %r94;
	mul.lo.s32 	%r96, %r95, %r95;
	ld.shared.u32 	%r97, [%r147+52];
	sub.s32 	%r98, %r5, %r97;
	mad.lo.s32 	%r99, %r98, %r98, %r96;
	ld.shared.u32 	%r100, [%r147+56];
	sub.s32 	%r101, %r6, %r100;
	mad.lo.s32 	%r102, %r101, %r101, %r99;
	add.s32 	%r103, %r145, 1;
	setp.lt.s32 	%p23, %r102, %r92;
	setp.lt.s32 	%p24, %r103, %r34;
	setp.ne.s32 	%p25, %r144, 1;
	and.pred  	%p26, %p24, %p23;
	and.pred  	%p27, %p26, %p25;
	selp.b32 	%r104, %r102, %r92, %p27;
	selp.b32 	%r105, %r103, %r93, %p27;
	ld.shared.u32 	%r106, [%r147+60];
	sub.s32 	%r107, %r4, %r106;
	mul.lo.s32 	%r108, %r107, %r107;
	ld.shared.u32 	%r109, [%r147+64];
	sub.s32 	%r110, %r5, %r109;
	mad.lo.s32 	%r111, %r110, %r110, %r108;
	ld.shared.u32 	%r112, [%r147+68];
	sub.s32 	%r113, %r6, %r112;
	mad.lo.s32 	%r114, %r113, %r113, %r111;
	add.s32 	%r115, %r145, 2;
	setp.lt.s32 	%p28, %r114, %r104;
	setp.lt.s32 	%p29, %r115, %r34;
	setp.ne.s32 	%p30, %r143, -1;
	and.pred  	%p31, %p29, %p28;
	and.pred  	%p32, %p31, %p30;
	selp.b32 	%r116, %r114, %r104, %p32;
	selp.b32 	%r117, %r115, %r105, %p32;
	ld.shared.u32 	%r118, [%r147+72];
	sub.s32 	%r119, %r4, %r118;
	mul.lo.s32 	%r120, %r119, %r119;
	ld.shared.u32 	%r121, [%r147+76];
	sub.s32 	%r122, %r5, %r121;
	mad.lo.s32 	%r123, %r122, %r122, %r120;
	ld.shared.u32 	%r124, [%r147+80];
	sub.s32 	%r125, %r6, %r124;
	mad.lo.s32 	%r126, %r125, %r125, %r123;
	add.s32 	%r127, %r145, 3;
	setp.lt.s32 	%p33, %r126, %r116;
	setp.lt.s32 	%p34, %r127, %r34;
	setp.ne.s32 	%p35, %r143, -2;
	and.pred  	%p36, %p34, %p33;
	and.pred  	%p37, %p36, %p35;
	selp.b32 	%r128, %r126, %r116, %p37;
	selp.b32 	%r129, %r127, %r117, %p37;
	ld.shared.u32 	%r130, [%r147+84];
	sub.s32 	%r131, %r4, %r130;
	mul.lo.s32 	%r132, %r131, %r131;
	ld.shared.u32 	%r133, [%r147+88];
	sub.s32 	%r134, %r5, %r133;
	mad.lo.s32 	%r135, %r134, %r134, %r132;
	ld.shared.u32 	%r136, [%r147+92];
	sub.s32 	%r137, %r6, %r136;
	mad.lo.s32 	%r138, %r137, %r137, %r135;
	setp.lt.s32 	%p38, %r138, %r128;
	setp.lt.s32 	%p39, %r91, %r34;
	setp.ne.s32 	%p40, %r143, -3;
	and.pred  	%p41, %p39, %p38;
	and.pred  	%p42, %p41, %p40;
	selp.b32 	%r149, %r138, %r128, %p42;
	selp.b32 	%r148, %r91, %r129, %p42;
	add.s32 	%r146, %r146, 8;
	add.s32 	%r145, %r145, 8;
	add.s32 	%r144, %r144, -8;
	add.s32 	%r143, %r143, 8;
	setp.ne.s32 	%p43, %r146, 135;
	add.s32 	%r147, %r147, 96;
	@%p43 bra 	$L__BB0_5;
	bar.sync 	0;
	mad.lo.s32 	%r139, %r140, -127, %r14;
	add.s32 	%r140, %r139, 1;
	setp.ne.s32 	%p44, %r140, %r7;
	@%p44 bra 	$L__BB0_2;
	cvta.to.global.u64 	%rd8, %rd2;
	mul.wide.s32 	%rd9, %r3, 4;
	add.s64 	%rd10, %rd8, %rd9;
	st.global.u32 	[%rd10], %r148;
$L__BB0_8:
	ret;

}


// ===== COMPILED SASS (sm_100) =====

	.target	sm_100

	.elftype	@"ET_EXEC"


//--------------------- .note.nv.tkinfo           --------------------------
	.section	.note.nv.tkinfo,"",@"SHT_NOTE"
	.sectionflags	@"SHF_NOTE_NV_TKINFO"
	.tkinfo
        /*0018*/ 	.word	0x00000002
        /*0030*/ 	.string	""
        /*0030*/ 	.string	"ptxas"
        /*0030*/ 	.string	"Cuda compilation tools, release 13.0, V13.0.88"
        /*0030*/ 	.string	"Build cuda_13.0.r13.0/compiler.36424714_0"
        /*0030*/ 	.string	"-arch sm_100 -m 64 "



//--------------------- .note.nv.cuinfo           --------------------------
	.section	.note.nv.cuinfo,"",@"SHT_NOTE"
	.sectionflags	@"SHF_NOTE_NV_CUINFO"
        /*0018*/ 	.short	0x0002
        /*001a*/ 	.short	0x0064
        /*001c*/ 	.short	0x0082
	.zero		2


//--------------------- .nv.info                  --------------------------
	.section	.nv.info,"",@"SHT_CUDA_INFO"
	.align	4


	//----- nvinfo : EIATTR_REGCOUNT
	.align		4
        /*0000*/ 	.byte	0x04, 0x2f
        /*0002*/ 	.short	(.L_2 - .L_1)
	.align		4
.L_1:
        /*0004*/ 	.word	index@(_Z8GPU_FindP8positionPii)
        /*0008*/ 	.word	0x0000001e


	//----- nvinfo : EIATTR_FRAME_SIZE
	.align		4
.L_2:
        /*000c*/ 	.byte	0x04, 0x11
        /*000e*/ 	.short	(.L_4 - .L_3)
	.align		4
.L_3:
        /*0010*/ 	.word	index@(_Z8GPU_FindP8positionPii)
        /*0014*/ 	.word	0x00000000


	//----- nvinfo : EIATTR_MIN_STACK_SIZE
	.align		4
.L_4:
        /*0018*/ 	.byte	0x04, 0x12
        /*001a*/ 	.short	(.L_6 - .L_5)
	.align		4
.L_5:
        /*001c*/ 	.word	index@(_Z8GPU_FindP8positionPii)
        /*0020*/ 	.word	0x00000000
.L_6:


//--------------------- .nv.compat                --------------------------
	.section	.nv.compat,"",@"SHT_CUDA_COMPAT_INFO"
	.align	4
        /*0000*/ 	.byte	0x02, 0x09, 0x00, 0x00, 0x02, 0x02, 0x01, 0x00, 0x02, 0x05, 0x05, 0x00, 0x03, 0x07, 0x01, 0x01
        /*0010*/ 	.byte	0x02, 0x03, 0x00, 0x00, 0x02, 0x06, 0x01, 0x00, 0x04, 0x0b, 0x08, 0x00, 0x09, 0x00, 0x00, 0x00
        /*0020*/ 	.byte	0x00, 0x00, 0x00, 0x00


//--------------------- .nv.info._Z8GPU_FindP8positionPii --------------------------
	.section	.nv.info._Z8GPU_FindP8positionPii,"",@"SHT_CUDA_INFO"
	.sectionflags	@""
	.align	4


	//----- nvinfo : EIATTR_CUDA_API_VERSION
	.align		4
        /*0000*/ 	.byte	0x04, 0x37
        /*0002*/ 	.short	(.L_8 - .L_7)
.L_7:
        /*0004*/ 	.word	0x00000082


	//----- nvinfo : EIATTR_KPARAM_INFO
	.align		4
.L_8:
        /*0008*/ 	.byte	0x04, 0x17
        /*000a*/ 	.short	(.L_10 - .L_9)
.L_9:
        /*000c*/ 	.word	0x00000000
        /*0010*/ 	.short	0x0002
        /*0012*/ 	.short	0x0010
        /*0014*/ 	.byte	0x00, 0xf0, 0x11, 0x00


	//----- nvinfo : EIATTR_KPARAM_INFO
	.align		4
.L_10:
        /*0018*/ 	.byte	0x04, 0x17
        /*001a*/ 	.short	(.L_12 - .L_11)
.L_11:
        /*001c*/ 	.word	0x00000000
        /*0020*/ 	.short	0x0001
        /*0022*/ 	.short	0x0008
        /*0024*/ 	.byte	0x00, 0xf5, 0x21, 0x00


	//----- nvinfo : EIATTR_KPARAM_INFO
	.align		4
.L_12:
        /*0028*/ 	.byte	0x04, 0x17
        /*002a*/ 	.short	(.L_14 - .L_13)
.L_13:
        /*002c*/ 	.word	0x00000000
        /*0030*/ 	.short	0x0000
        /*0032*/ 	.short	0x0000
        /*0034*/ 	.byte	0x00, 0xf5, 0x21, 0x00


	//----- nvinfo : EIATTR_SPARSE_MMA_MASK
	.align		4
.L_14:
        /*0038*/ 	.byte	0x03, 0x50
        /*003a*/ 	.short	0x0000


	//----- nvinfo : EIATTR_MAXREG_COUNT
	.align		4
        /*003c*/ 	.byte	0x03, 0x1b
        /*003e*/ 	.short	0x00ff


	//----- nvinfo : EIATTR_NUM_BARRIERS
	.align		4
        /*0040*/ 	.byte	0x02, 0x4c
        /*0042*/ 	.byte	0x01
	.zero		1


	//----- nvinfo : EIATTR_MERCURY_ISA_VERSION
	.align		4
        /*0044*/ 	.byte	0x03, 0x5f
        /*0046*/ 	.short	0x0101


	//----- nvinfo : EIATTR_VRC_CTA_INIT_COUNT
	.align		4
        /*0048*/ 	.byte	0x02, 0x4a
	.zero		1
	.zero		1


	//----- nvinfo : EIATTR_EXIT_INSTR_OFFSETS
	.align		4
        /*004c*/ 	.byte	0x04, 0x1c
        /*004e*/ 	.short	(.L_16 - .L_15)


	//   ....[0]....
.L_15:
        /*0050*/ 	.word	0x00000060


	//   ....[1]....
        /*0054*/ 	.word	0x000009a0


	//----- nvinfo : EIATTR_CBANK_PARAM_SIZE
	.align		4
.L_16:
        /*0058*/ 	.byte	0x03, 0x19
        /*005a*/ 	.short	0x0014


	//----- nvinfo : EIATTR_PARAM_CBANK
	.align		4
        /*005c*/ 	.byte	0x04, 0x0a
        /*005e*/ 	.short	(.L_18 - .L_17)
	.align		4
.L_17:
        /*0060*/ 	.word	index@(.nv.constant0._Z8GPU_FindP8positionPii)
        /*0064*/ 	.short	0x0380
        /*0066*/ 	.short	0x0014


	//----- nvinfo : EIATTR_SW_WAR
	.align		4
.L_18:
        /*0068*/ 	.byte	0x04, 0x36
        /*006a*/ 	.short	(.L_20 - .L_19)
.L_19:
        /*006c*/ 	.word	0x00000008
.L_20:


//--------------------- .nv.callgraph             --------------------------
	.section	.nv.callgraph,"",@"SHT_CUDA_CALLGRAPH"
	.align	4
	.sectionentsize	8
	.align		4
        /*0000*/ 	.word	0x00000000
	.align		4
        /*0004*/ 	.word	0xffffffff
	.align		4
        /*0008*/ 	.word	0x00000000
	.align		4
        /*000c*/ 	.word	0xfffffffe
	.align		4
        /*0010*/ 	.word	0x00000000
	.align		4
        /*0014*/ 	.word	0xfffffffd
	.align		4
        /*0018*/ 	.word	0x00000000
	.align		4
        /*001c*/ 	.word	0xfffffffc


//--------------------- .nv.constant4             --------------------------
	.section	.nv.constant4,"a",@progbits
	.align	8
	.align		8
.nv.constant4:
        /*0000*/ 	.dword	blocksize


//--------------------- .text._Z8GPU_FindP8positionPii --------------------------
	.section	.text._Z8GPU_FindP8positionPii,"ax",@progbits
	.align	128
        .global         _Z8GPU_FindP8positionPii
        .type           _Z8GPU_FindP8positionPii,@function
        .size           _Z8GPU_FindP8positionPii,(.L_x_3 - _Z8GPU_FindP8positionPii)
        .other          _Z8GPU_FindP8positionPii,@"STO_CUDA_ENTRY STV_DEFAULT"
_Z8GPU_FindP8positionPii:
.text._Z8GPU_FindP8positionPii:
[----:B------:R-:W-:Y:S01]  /*0000*/  LDC R1, c[0x0][0x37c] ;  /* 0x0000df00ff017b82 */ /* 0x000fe20000000800 */
[----:B------:R-:W0:Y:S01]  /*0010*/  S2R R0, SR_TID.X ;  /* 0x0000000000007919 */ /* 0x000e220000002100 */
[----:B------:R-:W1:Y:S01]  /*0020*/  LDCU UR4, c[0x0][0x390] ;  /* 0x00007200ff0477ac */ /* 0x000e620008000800 */
[----:B------:R-:W0:Y:S02]  /*0030*/  S2R R3, SR_CTAID.X ;  /* 0x0000000000037919 */ /* 0x000e240000002500 */
[----:B0-----:R-:W-:-:S05]  /*0040*/  IMAD R22, R3, 0x80, R0 ;  /* 0x0000008003167824 */ /* 0x001fca00078e0200 */
[----:B-1----:R-:W-:-:S13]  /*0050*/  ISETP.GE.AND P0, PT, R22, UR4, PT ;  /* 0x0000000416007c0c */ /* 0x002fda000bf06270 */
[----:B------:R-:W-:Y:S05]  /*0060*/  @P0 EXIT ;  /* 0x000000000000094d */ /* 0x000fea0003800000 */
[----:B------:R-:W0:Y:S01]  /*0070*/  LDC.64 R2, c[0x0][0x380] ;  /* 0x0000e000ff027b82 */ /* 0x000e220000000a00 */
[----:B------:R-:W1:Y:S01]  /*0080*/  LDCU.64 UR6, c[0x0][0x358] ;  /* 0x00006b00ff0677ac */ /* 0x000e620008000a00 */
[----:B0-----:R-:W-:-:S05]  /*0090*/  IMAD.WIDE R2, R22, 0xc, R2 ;  /* 0x0000000c16027825 */ /* 0x001fca00078e0202 */
[----:B-1----:R0:W5:Y:S04]  /*00a0*/  LDG.E R21, desc[UR6][R2.64] ;  /* 0x0000000602157981 */ /* 0x002168000c1e1900 */
[----:B------:R0:W5:Y:S04]  /*00b0*/  LDG.E R20, desc[UR6][R2.64+0x4] ;  /* 0x0000040602147981 */ /* 0x000168000c1e1900 */
[----:B------:R0:W5:Y:S01]  /*00c0*/  LDG.E R18, desc[UR6][R2.64+0x8] ;  /* 0x0000080602127981 */ /* 0x000162000c1e1900 */
[----:B------:R-:W-:Y:S01]  /*00d0*/  MOV R19, 0x400 ;  /* 0x0000040000137802 */ /* 0x000fe20000000f00 */
[----:B------:R-:W-:-:S02]  /*00e0*/  HFMA2 R24, -RZ, RZ, 3.814697265625e-06, 0 ;  /* 0x00400000ff187431 */ /* 0x000fc400000001ff */
[C---:B------:R-:W-:Y:S01]  /*00f0*/  VIADD R16, R22.reuse, 0xfffffffd ;  /* 0xfffffffd16107836 */ /* 0x040fe20000000000 */
[----:B------:R-:W1:Y:S01]  /*0100*/  S2R R4, SR_CgaCtaId ;  /* 0x0000000000047919 */ /* 0x000e620000008800 */
[----:B------:R-:W-:Y:S01]  /*0110*/  IADD3 R7, PT, PT, -R22, 0x4, RZ ;  /* 0x0000000416077810 */ /* 0x000fe20007ffe1ff */
[----:B------:R-:W-:Y:S01]  /*0120*/  IMAD.MOV.U32 R6, RZ, RZ, -0x1 ;  /* 0xffffffffff067424 */ /* 0x000fe200078e00ff */
[----:B------:R-:W2:Y:S01]  /*0130*/  LDCU UR8, c[0x0][0x370] ;  /* 0x00006e00ff0877ac */ /* 0x000ea20008000800 */
[----:B------:R-:W-:Y:S01]  /*0140*/  UMOV UR4, URZ ;  /* 0x000000ff00047c82 */ /* 0x000fe20008000000 */
[----:B-1----:R-:W-:-:S05]  /*0150*/  LEA R19, R4, R19, 0x18 ;  /* 0x0000001304137211 */ /* 0x002fca00078ec0ff */
[----:B0-2---:R-:W-:-:S07]  /*0160*/  IMAD R17, R0, 0xc, R19 ;  /* 0x0000000c00117824 */ /* 0x005fce00078e0213 */
.L_x_1:
[----:B------:R-:W0:Y:S01]  /*0170*/  LDCU UR10, c[0x0][0x390] ;  /* 0x00007200ff0a77ac */ /* 0x000e220008000800 */
[----:B------:R-:W-:-:S06]  /*0180*/  USHF.L.U32 UR9, UR4, 0x7, URZ ;  /* 0x0000000704097899 */ /* 0x000fcc00080006ff */
[----:B------:R-:W-:-:S05]  /*0190*/  VIADD R3, R0, UR9 ;  /* 0x0000000900037c36 */ /* 0x000fca0008000000 */
[----:B0-----:R-:W-:-:S13]  /*01a0*/  ISETP.GE.AND P0, PT, R3, UR10, PT ;  /* 0x0000000a03007c0c */ /* 0x001fda000bf06270 */
[----:B------:R-:W0:Y:S02]  /*01b0*/  @!P0 LDC.64 R8, c[0x0][0x380] ;  /* 0x0000e000ff088b82 */ /* 0x000e240000000a00 */
[----:B0-----:R-:W-:-:S05]  /*01c0*/  @!P0 IMAD.WIDE R8, R3, 0xc, R8 ;  /* 0x0000000c03088825 */ /* 0x001fca00078e0208 */
[----:B------:R-:W2:Y:S04]  /*01d0*/  @!P0 LDG.E R10, desc[UR6][R8.64] ;  /* 0x00000006080a8981 */ /* 0x000ea8000c1e1900 */
[----:B------:R-:W3:Y:S04]  /*01e0*/  @!P0 LDG.E R12, desc[UR6][R8.64+0x4] ;  /* 0x00000406080c8981 */ /* 0x000ee8000c1e1900 */
[----:B------:R-:W4:Y:S01]  /*01f0*/  @!P0 LDG.E R14, desc[UR6][R8.64+0x8] ;  /* 0x00000806080e8981 */ /* 0x000f22000c1e1900 */
[----:B------:R-:W-:Y:S01]  /*0200*/  UIADD3 UR5, UPT, UPT, UR9, 0x3, URZ ;  /* 0x0000000309057890 */ /* 0x000fe2000fffe0ff */
[----:B------:R-:W-:Y:S01]  /*0210*/  MOV R2, R19 ;  /* 0x0000001300027202 */ /* 0x000fe20000000f00 */
[----:B------:R-:W-:-:S02]  /*0220*/  VIADD R3, R16, -UR9 ;  /* 0x8000000910037c36 */ /* 0x000fc40008000000 */
[----:B------:R-:W-:Y:S02]  /*0230*/  VIADD R4, R7, UR9 ;  /* 0x0000000907047c36 */ /* 0x000fe40008000000 */
[----:B------:R-:W-:Y:S01]  /*0240*/  MOV R5, UR5 ;  /* 0x0000000500057c02 */ /* 0x000fe20008000f00 */
[----:B------:R-:W-:Y:S01]  /*0250*/  UMOV UR5, 0x7 ;  /* 0x0000000700057882 */ /* 0x000fe20000000000 */
[----:B--2---:R0:W-:Y:S04]  /*0260*/  @!P0 STS [R17], R10 ;  /* 0x0000000a11008388 */ /* 0x0041e80000000800 */
[----:B---3--:R0:W-:Y:S04]  /*0270*/  @!P0 STS [R17+0x4], R12 ;  /* 0x0000040c11008388 */ /* 0x0081e80000000800 */
[----:B----4-:R0:W-:Y:S01]  /*0280*/  @!P0 STS [R17+0x8], R14 ;  /* 0x0000080e11008388 */ /* 0x0101e20000000800 */
[----:B------:R-:W-:Y:S06]  /*0290*/  BAR.SYNC.DEFER_BLOCKING 0x0 ;  /* 0x0000000000007b1d */ /* 0x000fec0000010000 */
.L_x_0:
[----:B0-----:R-:W0:Y:S01]  /*02a0*/  LDS.128 R8, [R2] ;  /* 0x0000000002087984 */ /* 0x001e220000000c00 */
[----:B------:R-:W-:-:S03]  /*02b0*/  UIADD3 UR5, UPT, UPT, UR5, 0x8, URZ ;  /* 0x0000000805057890 */ /* 0x000fc6000fffe0ff */
[----:B------:R-:W1:Y:S01]  /*02c0*/  LDS.128 R12, [R2+0x10] ;  /* 0x00001000020c7984 */ /* 0x000e620000000c00 */
[----:B------:R-:W-:Y:S01]  /*02d0*/  UISETP.NE.AND UP0, UPT, UR5, 0x87, UPT ;  /* 0x000000870500788c */ /* 0x000fe2000bf05270 */
[C---:B0----5:R-:W-:Y:S01]  /*02e0*/  IMAD.IADD R8, R21.reuse, 0x1, -R8 ;  /* 0x0000000115087824 */ /* 0x061fe200078e0a08 */
[----:B------:R-:W-:Y:S01]  /*02f0*/  IADD3 R23, PT, PT, R18, -R10, RZ ;  /* 0x8000000a12177210 */ /* 0x000fe20007ffe0ff */
[----:B------:R-:W-:Y:S02]  /*0300*/  IMAD.IADD R9, R20, 0x1, -R9 ;  /* 0x0000000114097824 */ /* 0x000fe400078e0a09 */
[----:B------:R-:W-:Y:S01]  /*0310*/  IMAD R8, R8, R8, RZ ;  /* 0x0000000808087224 */ /* 0x000fe200078e02ff */
[----:B-1----:R-:W-:Y:S01]  /*0320*/  IADD3 R12, PT, PT, R20, -R12, RZ ;  /* 0x8000000c140c7210 */ /* 0x002fe20007ffe0ff */
[C---:B------:R-:W-:Y:S01]  /*0330*/  IMAD.IADD R11, R21.reuse, 0x1, -R11 ;  /* 0x00000001150b7824 */ /* 0x040fe200078e0a0b */
[----:B------:R-:W-:Y:S01]  /*0340*/  IADD3 R14, PT, PT, R21, -R14, RZ ;  /* 0x8000000e150e7210 */ /* 0x000fe20007ffe0ff */
[----:B------:R-:W-:-:S02]  /*0350*/  IMAD R8, R9, R9, R8 ;  /* 0x0000000909087224 */ /* 0x000fc400078e0208 */
[----:B------:R-:W-:Y:S02]  /*0360*/  IMAD R11, R11, R11, RZ ;  /* 0x0000000b0b0b7224 */ /* 0x000fe400078e02ff */
[----:B------:R-:W-:Y:S02]  /*0370*/  IMAD R9, R23, R23, R8 ;  /* 0x0000001717097224 */ /* 0x000fe400078e0208 */
[----:B------:R-:W-:Y:S02]  /*0380*/  VIADD R23, R5, 0xfffffffd ;  /* 0xfffffffd05177836 */ /* 0x000fe40000000000 */
[----:B------:R-:W-:Y:S01]  /*0390*/  IMAD.IADD R26, R18, 0x1, -R13 ;  /* 0x00000001121a7824 */ /* 0x000fe200078e0a0d */
[----:B------:R-:W-:Y:S01]  /*03a0*/  ISETP.GE.AND P0, PT, R9, R24, PT ;  /* 0x000000180900720c */ /* 0x000fe20003f06270 */
[----:B------:R-:W-:Y:S02]  /*03b0*/  IMAD R11, R12, R12, R11 ;  /* 0x0000000c0c0b7224 */ /* 0x000fe400078e020b */
[----:B------:R-:W-:Y:S01]  /*03c0*/  IMAD.IADD R12, R20, 0x1, -R15 ;  /* 0x00000001140c7824 */ /* 0x000fe200078e0a0f */
[----:B------:R-:W-:Y:S01]  /*03d0*/  ISETP.LT.AND P0, PT, R23, UR10, !P0 ;  /* 0x0000000a17007c0c */ /* 0x000fe2000c701270 */
[----:B------:R-:W-:-:S02]  /*03e0*/  IMAD R26, R26, R26, R11 ;  /* 0x0000001a1a1a7224 */ /* 0x000fc400078e020b */
[----:B------:R-:W-:Y:S01]  /*03f0*/  IMAD R25, R14, R14, RZ ;  /* 0x0000000e0e197224 */ /* 0x000fe200078e02ff */
[----:B------:R-:W-:-:S03]  /*0400*/  ISETP.NE.AND P0, PT, R3, -0x3, P0 ;  /* 0xfffffffd0300780c */ /* 0x000fc60000705270 */
[----:B------:R-:W-:Y:S01]  /*0410*/  IMAD R25, R12, R12, R25 ;  /* 0x0000000c0c197224 */ /* 0x000fe200078e0219 */
[----:B------:R-:W-:Y:S01]  /*0420*/  SEL R13, R9, R24, P0 ;  /* 0x00000018090d7207 */ /* 0x000fe20000000000 */
[----:B------:R-:W-:Y:S01]  /*0430*/  VIADD R24, R5, 0xfffffffe ;  /* 0xfffffffe05187836 */ /* 0x000fe20000000000 */
[----:B------:R-:W0:Y:S02]  /*0440*/  LDS.128 R8, [R2+0x20] ;  /* 0x0000200002087984 */ /* 0x000e240000000c00 */
[----:B------:R-:W-:-:S04]  /*0450*/  ISETP.GE.AND P1, PT, R26, R13, PT ;  /* 0x0000000d1a00720c */ /* 0x000fc80003f26270 */
[----:B------:R-:W-:-:S04]  /*0460*/  ISETP.LT.AND P1, PT, R24, UR10, !P1 ;  /* 0x0000000a18007c0c */ /* 0x000fc8000cf21270 */
[----:B------:R-:W-:-:S04]  /*0470*/  ISETP.NE.AND P1, PT, R3, -0x2, P1 ;  /* 0xfffffffe0300780c */ /* 0x000fc80000f25270 */
[----:B------:R-:W-:Y:S02]  /*0480*/  SEL R26, R26, R13, P1 ;  /* 0x0000000d1a1a7207 */ /* 0x000fe40000800000 */
[----:B------:R-:W1:Y:S07]  /*0490*/  LDS.128 R12, [R2+0x30] ;  /* 0x00003000020c7984 */ /* 0x000e6e0000000c00 */
[----:B------:R-:W-:Y:S02]  /*04a0*/  @!P1 SEL R24, R23, R6, P0 ;  /* 0x0000000617189207 */ /* 0x000fe40000000000 */
[----:B------:R-:W-:Y:S01]  /*04b0*/  IADD3 R6, PT, PT, R5, 0x4, RZ ;  /* 0x0000000405067810 */ /* 0x000fe20007ffe0ff */
[C---:B0-----:R-:W-:Y:S01]  /*04c0*/  IMAD.IADD R8, R18.reuse, 0x1, -R8 ;  /* 0x0000000112087824 */ /* 0x041fe200078e0a08 */
[----:B------:R-:W-:Y:S01]  /*04d0*/  IADD3 R27, PT, PT, R21, -R9, RZ ;  /* 0x80000009151b7210 */ /* 0x000fe20007ffe0ff */
[----:B------:R-:W-:-:S02]  /*04e0*/  IMAD.IADD R11, R18, 0x1, -R11 ;  /* 0x00000001120b7824 */ /* 0x000fc400078e0a0b */
[----:B------:R-:W-:Y:S02]  /*04f0*/  IMAD R9, R8, R8, R25 ;  /* 0x0000000808097224 */ /* 0x000fe400078e0219 */
[----:B------:R-:W-:Y:S02]  /*0500*/  IMAD.IADD R25, R20, 0x1, -R10 ;  /* 0x0000000114197824 */ /* 0x000fe400078e0a0a */
[----:B------:R-:W-:Y:S01]  /*0510*/  IMAD R8, R27, R27, RZ ;  /* 0x0000001b1b087224 */ /* 0x000fe200078e02ff */
[----:B------:R-:W-:-:S03]  /*0520*/  ISETP.GE.AND P2, PT, R9, R26, PT ;  /* 0x0000001a0900720c */ /* 0x000fc60003f46270 */
[----:B------:R-:W-:Y:S02]  /*0530*/  IMAD R8, R25, R25, R8 ;  /* 0x0000001919087224 */ /* 0x000fe400078e0208 */
[----:B------:R-:W-:Y:S01]  /*0540*/  VIADD R25, R5, 0xffffffff ;  /* 0xffffffff05197836 */ /* 0x000fe20000000000 */
[C---:B-1----:R-:W-:Y:S01]  /*0550*/  IADD3 R12, PT, PT, R21.reuse, -R12, RZ ;  /* 0x8000000c150c7210 */ /* 0x042fe20007ffe0ff */
[----:B------:R-:W-:Y:S01]  /*0560*/  IMAD.IADD R13, R20, 0x1, -R13 ;  /* 0x00000001140d7824 */ /* 0x000fe200078e0a0d */
[----:B------:R-:W-:Y:S01]  /*0570*/  IADD3 R27, PT, PT, R18, -R14, RZ ;  /* 0x8000000e121b7210 */ /* 0x000fe20007ffe0ff */
[----:B------:R-:W-:Y:S01]  /*0580*/  IMAD.IADD R15, R21, 0x1, -R15 ;  /* 0x00000001150f7824 */ /* 0x000fe200078e0a0f */
[----:B------:R-:W-:Y:S01]  /*0590*/  ISETP.LT.AND P2, PT, R25, UR10, !P2 ;  /* 0x0000000a19007c0c */ /* 0x000fe2000d741270 */
[----:B------:R-:W-:Y:S02]  /*05a0*/  IMAD R12, R12, R12, RZ ;  /* 0x0000000c0c0c7224 */ /* 0x000fe400078e02ff */
[----:B------:R-:W-:Y:S01]  /*05b0*/  IMAD R15, R15, R15, RZ ;  /* 0x0000000f0f0f7224 */ /* 0x000fe200078e02ff */
[----:B------:R-:W-:Y:S01]  /*05c0*/  ISETP.NE.AND P2, PT, R3, -0x1, P2 ;  /* 0xffffffff0300780c */ /* 0x000fe20001745270 */
[----:B------:R-:W-:-:S02]  /*05d0*/  IMAD R12, R13, R13, R12 ;  /* 0x0000000d0d0c7224 */ /* 0x000fc400078e020c */
[----:B------:R-:W-:Y:S01]  /*05e0*/  IMAD R13, R11, R11, R8 ;  /* 0x0000000b0b0d7224 */ /* 0x000fe200078e0208 */
[----:B------:R-:W-:Y:S01]  /*05f0*/  SEL R26, R9, R26, P2 ;  /* 0x0000001a091a7207 */ /* 0x000fe20001000000 */
[----:B------:R-:W-:Y:S01]  /*0600*/  IMAD R12, R27, R27, R12 ;  /* 0x0000001b1b0c7224 */ /* 0x000fe200078e020c */
[----:B------:R-:W0:Y:S01]  /*0610*/  LDS.128 R8, [R2+0x40] ;  /* 0x0000400002087984 */ /* 0x000e220000000c00 */
[----:B------:R-:W-:Y:S02]  /*0620*/  SEL R24, R25, R24, P2 ;  /* 0x0000001819187207 */ /* 0x000fe40001000000 */
[----:B------:R-:W-:-:S04]  /*0630*/  ISETP.GE.AND P3, PT, R13, R26, PT ;  /* 0x0000001a0d00720c */ /* 0x000fc80003f66270 */
[----:B------:R-:W-:-:S04]  /*0640*/  ISETP.LT.AND P3, PT, R5, UR10, !P3 ;  /* 0x0000000a05007c0c */ /* 0x000fc8000df61270 */
[----:B------:R-:W-:-:S04]  /*0650*/  ISETP.NE.AND P3, PT, R4, 0x1, P3 ;  /* 0x000000010400780c */ /* 0x000fc80001f65270 */
[----:B------:R-:W-:-:S04]  /*0660*/  SEL R13, R13, R26, P3 ;  /* 0x0000001a0d0d7207 */ /* 0x000fc80001800000 */
[----:B------:R-:W-:Y:S01]  /*0670*/  ISETP.GE.AND P4, PT, R12, R13, PT ;  /* 0x0000000d0c00720c */ /* 0x000fe20003f86270 */
[C---:B0-----:R-:W-:Y:S01]  /*0680*/  IMAD.IADD R14, R20.reuse, 0x1, -R8 ;  /* 0x00000001140e7824 */ /* 0x041fe200078e0a08 */
[----:B------:R-:W-:Y:S01]  /*0690*/  IADD3 R8, PT, PT, R5, 0x1, RZ ;  /* 0x0000000105087810 */ /* 0x000fe20007ffe0ff */
[----:B------:R-:W-:Y:S01]  /*06a0*/  IMAD.IADD R10, R21, 0x1, -R10 ;  /* 0x00000001150a7824 */ /* 0x000fe200078e0a0a */
[----:B------:R-:W-:Y:S01]  /*06b0*/  IADD3 R11, PT, PT, R20, -R11, RZ ;  /* 0x8000000b140b7210 */ /* 0x000fe20007ffe0ff */
[----:B------:R-:W-:Y:S01]  /*06c0*/  IMAD R15, R14, R14, R15 ;  /* 0x0000000e0e0f7224 */ /* 0x000fe200078e020f */
[----:B------:R-:W-:Y:S01]  /*06d0*/  ISETP.LT.AND P4, PT, R8, UR10, !P4 ;  /* 0x0000000a08007c0c */ /* 0x000fe2000e781270 */
[----:B------:R-:W-:Y:S02]  /*06e0*/  IMAD.IADD R14, R18, 0x1, -R9 ;  /* 0x00000001120e7824 */ /* 0x000fe400078e0a09 */
[----:B------:R-:W-:Y:S01]  /*06f0*/  IMAD R10, R10, R10, RZ ;  /* 0x0000000a0a0a7224 */ /* 0x000fe200078e02ff */
[C---:B------:R-:W-:Y:S01]  /*0700*/  ISETP.NE.AND P4, PT, R3.reuse, 0x1, P4 ;  /* 0x000000010300780c */ /* 0x040fe20002785270 */
[----:B------:R-:W-:Y:S01]  /*0710*/  IMAD R9, R14, R14, R15 ;  /* 0x0000000e0e097224 */ /* 0x000fe200078e020f */
[----:B------:R-:W-:Y:S01]  /*0720*/  IADD3 R3, PT, PT, R3, -0x8, RZ ;  /* 0xfffffff803037810 */ /* 0x000fe20007ffe0ff */
[----:B------:R-:W-:Y:S01]  /*0730*/  IMAD R10, R11, R11, R10 ;  /* 0x0000000b0b0a7224 */ /* 0x000fe200078e020a */
[----:B------:R-:W-:Y:S01]  /*0740*/  SEL R26, R12, R13, P4 ;  /* 0x0000000d0c1a7207 */ /* 0x000fe20002000000 */
[----:B------:R-:W-:Y:S01]  /*0750*/  VIADD R11, R5, 0x2 ;  /* 0x00000002050b7836 */ /* 0x000fe20000000000 */
[----:B------:R0:W1:Y:S02]  /*0760*/  LDS.128 R12, [R2+0x50] ;  /* 0x00005000020c7984 */ /* 0x0000640000000c00 */
[----:B------:R-:W-:-:S04]  /*0770*/  ISETP.GE.AND P5, PT, R9, R26, PT ;  /* 0x0000001a0900720c */ /* 0x000fc80003fa6270 */
[----:B------:R-:W-:Y:S02]  /*0780*/  ISETP.LT.AND P5, PT, R11, UR10, !P5 ;  /* 0x0000000a0b007c0c */ /* 0x000fe4000efa1270 */
[----:B------:R-:W-:Y:S01]  /*0790*/  @!P4 SEL R8, R5, R24, P3 ;  /* 0x000000180508c207 */ /* 0x000fe20001800000 */
[----:B0-----:R-:W-:Y:S01]  /*07a0*/  VIADD R2, R2, 0x60 ;  /* 0x0000006002027836 */ /* 0x001fe20000000000 */
[----:B------:R-:W-:Y:S01]  /*07b0*/  ISETP.NE.AND P5, PT, R4, -0x1, P5 ;  /* 0xffffffff0400780c */ /* 0x000fe20002fa5270 */
[C---:B-1----:R-:W-:Y:S01]  /*07c0*/  IMAD.IADD R27, R18.reuse, 0x1, -R12 ;  /* 0x00000001121b7824 */ /* 0x042fe200078e0a0c */
[----:B------:R-:W-:Y:S01]  /*07d0*/  IADD3 R12, PT, PT, R21, -R13, RZ ;  /* 0x8000000d150c7210 */ /* 0x000fe20007ffe0ff */
[----:B------:R-:W-:Y:S01]  /*07e0*/  IMAD.IADD R15, R18, 0x1, -R15 ;  /* 0x00000001120f7824 */ /* 0x000fe200078e0a0f */
[----:B------:R-:W-:Y:S01]  /*07f0*/  SEL R13, R9, R26, P5 ;  /* 0x0000001a090d7207 */ /* 0x000fe20002800000 */
[----:B------:R-:W-:Y:S01]  /*0800*/  IMAD R10, R27, R27, R10 ;  /* 0x0000001b1b0a7224 */ /* 0x000fe200078e020a */
[----:B------:R-:W-:Y:S01]  /*0810*/  IADD3 R9, PT, PT, R5, 0x3, RZ ;  /* 0x0000000305097810 */ /* 0x000fe20007ffe0ff */
[----:B------:R-:W-:-:S02]  /*0820*/  IMAD.IADD R27, R20, 0x1, -R14 ;  /* 0x00000001141b7824 */ /* 0x000fc400078e0a0e */
[----:B------:R-:W-:Y:S01]  /*0830*/  IMAD R12, R12, R12, RZ ;  /* 0x0000000c0c0c7224 */ /* 0x000fe200078e02ff */
[----:B------:R-:W-:Y:S01]  /*0840*/  ISETP.GE.AND P6, PT, R10, R13, PT ;  /* 0x0000000d0a00720c */ /* 0x000fe20003fc6270 */
[----:B------:R-:W-:Y:S02]  /*0850*/  VIADD R5, R5, 0x8 ;  /* 0x0000000805057836 */ /* 0x000fe40000000000 */
[----:B------:R-:W-:Y:S01]  /*0860*/  IMAD R12, R27, R27, R12 ;  /* 0x0000001b1b0c7224 */ /* 0x000fe200078e020c */
[----:B------:R-:W-:-:S03]  /*0870*/  ISETP.LT.AND P6, PT, R9, UR10, !P6 ;  /* 0x0000000a09007c0c */ /* 0x000fc6000f7c1270 */
[----:B------:R-:W-:Y:S01]  /*0880*/  IMAD R15, R15, R15, R12 ;  /* 0x0000000f0f0f7224 */ /* 0x000fe200078e020c */
[----:B------:R-:W-:-:S04]  /*0890*/  ISETP.NE.AND P6, PT, R4, -0x2, P6 ;  /* 0xfffffffe0400780c */ /* 0x000fc800037c5270 */
[----:B------:R-:W-:-:S04]  /*08a0*/  SEL R10, R10, R13, P6 ;  /* 0x0000000d0a0a7207 */ /* 0x000fc80003000000 */
[----:B------:R-:W-:-:S04]  /*08b0*/  ISETP.GE.AND P0, PT, R15, R10, PT ;  /* 0x0000000a0f00720c */ /* 0x000fc80003f06270 */
[----:B------:R-:W-:Y:S02]  /*08c0*/  ISETP.LT.AND P0, PT, R6, UR10, !P0 ;  /* 0x0000000a06007c0c */ /* 0x000fe4000c701270 */
[----:B------:R-:W-:Y:S02]  /*08d0*/  @!P6 SEL R9, R11, R8, P5 ;  /* 0x000000080b09e207 */ /* 0x000fe40002800000 */
[C---:B------:R-:W-:Y:S02]  /*08e0*/  ISETP.NE.AND P0, PT, R4.reuse, -0x3, P0 ;  /* 0xfffffffd0400780c */ /* 0x040fe40000705270 */
[----:B------:R-:W-:Y:S02]  /*08f0*/  IADD3 R4, PT, PT, R4, 0x8, RZ ;  /* 0x0000000804047810 */ /* 0x000fe40007ffe0ff */
[----:B------:R-:W-:Y:S02]  /*0900*/  SEL R24, R15, R10, P0 ;  /* 0x0000000a0f187207 */ /* 0x000fe40000000000 */
[----:B------:R-:W-:Y:S01]  /*0910*/  SEL R6, R6, R9, P0 ;  /* 0x0000000906067207 */ /* 0x000fe20000000000 */
[----:B------:R-:W-:Y:S06]  /*0920*/  BRA.U UP0, `(.L_x_0) ;  /* 0xfffffff9005c7547 */ /* 0x000fec000b83ffff */
[----:B------:R-:W-:Y:S01]  /*0930*/  BAR.SYNC.DEFER_BLOCKING 0x0 ;  /* 0x0000000000007b1d */ /* 0x000fe20000010000 */
[----:B------:R-:W-:-:S04]  /*0940*/  UIADD3 UR4, UPT, UPT, UR4, 0x1, URZ ;  /* 0x0000000104047890 */ /* 0x000fc8000fffe0ff */
[----:B------:R-:W-:-:S09]  /*0950*/  UISETP.NE.AND UP0, UPT, UR4, UR8, UPT ;  /* 0x000000080400728c */ /* 0x000fd2000bf05270 */
[----:B------:R-:W-:Y:S05]  /*0960*/  BRA.U UP0, `(.L_x_1) ;  /* 0xfffffff900007547 */ /* 0x000fea000b83ffff */
[----:B------:R-:W0:Y:S02]  /*0970*/  LDC.64 R2, c[0x0][0x388] ;  /* 0x0000e200ff027b82 */ /* 0x000e240000000a00 */
[----:B0-----:R-:W-:-:S05]  /*0980*/  IMAD.WIDE R22, R22, 0x4, R2 ;  /* 0x0000000416167825 */ /* 0x001fca00078e0202 */
[----:B------:R-:W-:Y:S01]  /*0990*/  STG.E desc[UR6][R22.64], R6 ;  /* 0x0000000616007986 */ /* 0x000fe2000c101906 */
[----:B------:R-:W-:Y:S05]  /*09a0*/  EXIT ;  /* 0x000000000000794d */ /* 0x000fea0003800000 */
.L_x_2:
[----:B------:R-:W-:-:S00]  /*09b0*/  BRA `(.L_x_2) ;  /* 0xfffffffc00fc7947 */ /* 0x000fc0000383ffff */
[----:B------:R-:W-:-:S00]  /*09c0*/  NOP ;  /* 0x0000000000007918 */ /* 0x000fc00000000000 */
        /* <DEDUP_REMOVED lines=11> */
.L_x_3:


//--------------------- .nv.global.init           --------------------------
	.section	.nv.global.init,"aw",@progbits
	.align	4
.nv.global.init:
	.type		blocksize,@object
	.size		blocksize,(.L_0 - blocksize)
blocksize:
        /*0000*/ 	.byte	0x80, 0x00, 0x00, 0x00
.L_0:


//--------------------- .nv.shared._Z8GPU_FindP8positionPii --------------------------
	.section	.nv.shared._Z8GPU_FindP8positionPii,"aw",@nobits
	.sectionflags	@""
	.align	4
.nv.shared._Z8GPU_FindP8positionPii:
	.zero		2560


//--------------------- .nv.shared.reserved.0     --------------------------
	.section	.nv.shared.reserved.0,"aw",@nobits
	.weak		__nv_reservedSMEM_offset_0_alias
	.size		__nv_reservedSMEM_offset_0_alias, 0, 64
	.other		__nv_reservedSMEM_offset_0_alias,@"STO_CUDA_RESERVED_SHARED STV_DEFAULT"
__nv_reservedSMEM_offset_0_alias:
	.zero		0
	.zero		64


//--------------------- .nv.constant0._Z8GPU_FindP8positionPii --------------------------
	.section	.nv.constant0._Z8GPU_FindP8positionPii,"a",@progbits
	.sectionflags	@""
	.align	4
.nv.constant0._Z8GPU_FindP8positionPii:
	.zero		916


//--------------------- SYMBOLS --------------------------

	.type		.nv.reservedSmem.offset0,@object
	.size		.nv.reservedSmem.offset0,0x4
	.type		.nv.reservedSmem.cap,@object
	.size		.nv.reservedSmem.cap,0x4
